//
// Generated by NVIDIA NVVM Compiler
//
// Compiler Build ID: CL-36424714
// Cuda compilation tools, release 13.0, V13.0.88
// Based on NVVM 20.0.0
//

.version 9.0
.target sm_100
.address_size 64

	// .globl	_Z8varianzaPiPf

.visible .entry _Z8varianzaPiPf(
	.param .u64 .ptr .align 1 _Z8varianzaPiPf_param_0,
	.param .u64 .ptr .align 1 _Z8varianzaPiPf_param_1
)
{
	.reg .pred 	%p<2>;
	.reg .b32 	%r<22>;
	.reg .b32 	%f<38>;
	.reg .b64 	%rd<9>;

	ld.param.u64 	%rd1, [_Z8varianzaPiPf_param_0];
	ld.param.u64 	%rd2, [_Z8varianzaPiPf_param_1];
	mov.u32 	%r3, %tid.x;
	mov.u32 	%r4, %ctaid.x;
	mov.u32 	%r5, %ntid.x;
	mov.u32 	%r6, %tid.y;
	mov.u32 	%r7, %ctaid.y;
	mov.u32 	%r8, %ntid.y;
	mad.lo.s32 	%r1, %r7, %r8, %r6;
	mov.u32 	%r9, %nctaid.x;
	mad.lo.s32 	%r10, %r1, %r9, %r4;
	mad.lo.s32 	%r2, %r10, %r5, %r3;
	setp.gt.s32 	%p1, %r2, 1443519;
	@%p1 bra 	$L__BB0_2;
	cvta.to.global.u64 	%rd3, %rd2;
	cvta.to.global.u64 	%rd4, %rd1;
	shl.b32 	%r11, %r1, 1;
	add.s32 	%r12, %r2, %r11;
	mul.wide.s32 	%rd5, %r12, 4;
	add.s64 	%rd6, %rd4, %rd5;
	ld.global.u32 	%r13, [%rd6];
	ld.global.u32 	%r14, [%rd6+4];
	ld.global.u32 	%r15, [%rd6+8];
	ld.global.u32 	%r16, [%rd6+5560];
	ld.global.u32 	%r17, [%rd6+5564];
	ld.global.u32 	%r18, [%rd6+5568];
	ld.global.u32 	%r19, [%rd6+11120];
	ld.global.u32 	%r20, [%rd6+11124];
	ld.global.u32 	%r21, [%rd6+11128];
	cvt.rn.f32.s32 	%f1, %r13;
	cvt.rn.f32.s32 	%f2, %r14;
	add.f32 	%f3, %f1, %f2;
	cvt.rn.f32.s32 	%f4, %r15;
	add.f32 	%f5, %f3, %f4;
	cvt.rn.f32.s32 	%f6, %r16;
	add.f32 	%f7, %f5, %f6;
	cvt.rn.f32.s32 	%f8, %r17;
	add.f32 	%f9, %f7, %f8;
	cvt.rn.f32.s32 	%f10, %r18;
	add.f32 	%f11, %f9, %f10;
	cvt.rn.f32.s32 	%f12, %r19;
	add.f32 	%f13, %f11, %f12;
	cvt.rn.f32.s32 	%f14, %r20;
	add.f32 	%f15, %f13, %f14;
	cvt.rn.f32.s32 	%f16, %r21;
	add.f32 	%f17, %f15, %f16;
	div.rn.f32 	%f18, %f17, 0f41100000;
	sub.f32 	%f19, %f18, %f1;
	fma.rn.f32 	%f20, %f19, %f19, 0f00000000;
	sub.f32 	%f21, %f18, %f2;
	fma.rn.f32 	%f22, %f21, %f21, %f20;
	sub.f32 	%f23, %f18, %f4;
	fma.rn.f32 	%f24, %f23, %f23, %f22;
	sub.f32 	%f25, %f18, %f6;
	fma.rn.f32 	%f26, %f25, %f25, %f24;
	sub.f32 	%f27, %f18, %f8;
	fma.rn.f32 	%f28, %f27, %f27, %f26;
	sub.f32 	%f29, %f18, %f10;
	fma.rn.f32 	%f30, %f29, %f29, %f28;
	sub.f32 	%f31, %f18, %f12;
	fma.rn.f32 	%f32, %f31, %f31, %f30;
	sub.f32 	%f33, %f18, %f14;
	fma.rn.f32 	%f34, %f33, %f33, %f32;
	sub.f32 	%f35, %f18, %f16;
	fma.rn.f32 	%f36, %f35, %f35, %f34;
	div.rn.f32 	%f37, %f36, 0f41100000;
	mul.wide.s32 	%rd7, %r2, 4;
	add.s64 	%rd8, %rd3, %rd7;
	st.global.f32 	[%rd8], %f37;
$L__BB0_2:
	ret;

}
	// .globl	_Z10topografiaPfPiS_i
.visible .entry _Z10topografiaPfPiS_i(
	.param .u64 .ptr .align 1 _Z10topografiaPfPiS_i_param_0,
	.param .u64 .ptr .align 1 _Z10topografiaPfPiS_i_param_1,
	.param .u64 .ptr .align 1 _Z10topografiaPfPiS_i_param_2,
	.param .u32 _Z10topografiaPfPiS_i_param_3
)
{
	.reg .pred 	%p<3>;
	.reg .b32 	%r<6>;
	.reg .b32 	%f<4>;
	.reg .b64 	%rd<12>;

	ld.param.u64 	%rd3, [_Z10topografiaPfPiS_i_param_0];
	ld.param.u64 	%rd4, [_Z10topografiaPfPiS_i_param_1];
	ld.param.u64 	%rd5, [_Z10topografiaPfPiS_i_param_2];
	ld.param.u32 	%r2, [_Z10topografiaPfPiS_i_param_3];
	mov.u32 	%r3, %tid.x;
	mov.u32 	%r4, %ctaid.x;
	mov.u32 	%r5, %ntid.x;
	mad.lo.s32 	%r1, %r4, %r5, %r3;
	setp.gt.s32 	%p1, %r1, 1443519;
	@%p1 bra 	$L__BB1_3;
	cvta.to.global.u64 	%rd6, %rd3;
	cvta.to.global.u64 	%rd7, %rd5;
	mul.wide.s32 	%rd8, %r1, 4;
	add.s64 	%rd1, %rd6, %rd8;
	ld.global.f32 	%f1, [%rd1];
	add.s64 	%rd2, %rd7, %rd8;
	ld.global.f32 	%f2, [%rd2];
	setp.leu.f32 	%p2, %f1, %f2;
	@%p2 bra 	$L__BB1_3;
	cvta.to.global.u64 	%rd9, %rd4;
	add.s64 	%rd11, %rd9, %rd8;
	st.global.u32 	[%rd11], %r2;
	ld.global.f32 	%f3, [%rd1];
	st.global.f32 	[%rd2], %f3;
$L__BB1_3:
	ret;

}


// ===== COMPILED SASS (sm_100) =====

	.target	sm_100

	.elftype	@"ET_EXEC"


//--------------------- .note.nv.tkinfo           --------------------------
	.section	.note.nv.tkinfo,"",@"SHT_NOTE"
	.sectionflags	@"SHF_NOTE_NV_TKINFO"
	.tkinfo
        /*0018*/ 	.word	0x00000002
        /*0030*/ 	.string	""
        /*0030*/ 	.string	"ptxas"
        /*0030*/ 	.string	"Cuda compilation tools, release 13.0, V13.0.88"
        /*0030*/ 	.string	"Build cuda_13.0.r13.0/compiler.36424714_0"
        /*0030*/ 	.string	"-arch sm_100 -m 64 "



//--------------------- .note.nv.cuinfo           --------------------------
	.section	.note.nv.cuinfo,"",@"SHT_NOTE"
	.sectionflags	@"SHF_NOTE_NV_CUINFO"
        /*0018*/ 	.short	0x0002
        /*001a*/ 	.short	0x0064
        /*001c*/ 	.short	0x0082
	.zero		2


//--------------------- .nv.info                  --------------------------
	.section	.nv.info,"",@"SHT_CUDA_INFO"
	.align	4


	//----- nvinfo : EIATTR_REGCOUNT
	.align		4
        /*0000*/ 	.byte	0x04, 0x2f
        /*0002*/ 	.short	(.L_1 - .L_0)
	.align		4
.L_0:
        /*0004*/ 	.word	index@(_Z8varianzaPiPf)
        /*0008*/ 	.word	0x00000018


	//----- nvinfo : EIATTR_FRAME_SIZE
	.align		4
.L_1:
        /*000c*/ 	.byte	0x04, 0x11
        /*000e*/ 	.short	(.L_3 - .L_2)
	.align		4
.L_2:
        /*0010*/ 	.word	index@($__internal_0_$__cuda_sm3x_div_rn_noftz_f32_slowpath)
        /*0014*/ 	.word	0x00000000


	//----- nvinfo : EIATTR_FRAME_SIZE
	.align		4
.L_3:
        /*0018*/ 	.byte	0x04, 0x11
        /*001a*/ 	.short	(.L_5 - .L_4)
	.align		4
.L_4:
        /*001c*/ 	.word	index@(_Z8varianzaPiPf)
        /*0020*/ 	.word	0x00000000


	//----- nvinfo : EIATTR_REGCOUNT
	.align		4
.L_5:
        /*0024*/ 	.byte	0x04, 0x2f
        /*0026*/ 	.short	(.L_7 - .L_6)
	.align		4
.L_6:
        /*0028*/ 	.word	index@(_Z10topografiaPfPiS_i)
        /*002c*/ 	.word	0x0000000e


	//----- nvinfo : EIATTR_FRAME_SIZE
	.align		4
.L_7:
        /*0030*/ 	.byte	0x04, 0x11
        /*0032*/ 	.short	(.L_9 - .L_8)
	.align		4
.L_8:
        /*0034*/ 	.word	index@(_Z10topografiaPfPiS_i)
        /*0038*/ 	.word	0x00000000


	//----- nvinfo : EIATTR_MIN_STACK_SIZE
	.align		4
.L_9:
        /*003c*/ 	.byte	0x04, 0x12
        /*003e*/ 	.short	(.L_11 - .L_10)
	.align		4
.L_10:
        /*0040*/ 	.word	index@(_Z10topografiaPfPiS_i)
        /*0044*/ 	.word	0x00000000


	//----- nvinfo : EIATTR_MIN_STACK_SIZE
	.align		4
.L_11:
        /*0048*/ 	.byte	0x04, 0x12
        /*004a*/ 	.short	(.L_13 - .L_12)
	.align		4
.L_12:
        /*004c*/ 	.word	index@(_Z8varianzaPiPf)
        /*0050*/ 	.word	0x00000000
.L_13:


//--------------------- .nv.compat                --------------------------
	.section	.nv.compat,"",@"SHT_CUDA_COMPAT_INFO"
	.align	4
        /*0000*/ 	.byte	0x02, 0x09, 0x00, 0x00, 0x02, 0x02, 0x01, 0x00, 0x02, 0x05, 0x05, 0x00, 0x03, 0x07, 0x01, 0x01
        /*0010*/ 	.byte	0x02, 0x03, 0x00, 0x00, 0x02, 0x06, 0x01, 0x00, 0x04, 0x0b, 0x08, 0x00, 0x01, 0x00, 0x00, 0x00
        /*0020*/ 	.byte	0x00, 0x00, 0x00, 0x00


//--------------------- .nv.info._Z10topografiaPfPiS_i --------------------------
	.section	.nv.info._Z10topografiaPfPiS_i,"",@"SHT_CUDA_INFO"
	.sectionflags	@""
	.align	4


	//----- nvinfo : EIATTR_CUDA_API_VERSION
	.align		4
        /*0000*/ 	.byte	0x04, 0x37
        /*0002*/ 	.short	(.L_15 - .L_14)
.L_14:
        /*0004*/ 	.word	0x00000082


	//----- nvinfo : EIATTR_KPARAM_INFO
	.align		4
.L_15:
        /*0008*/ 	.byte	0x04, 0x17
        /*000a*/ 	.short	(.L_17 - .L_16)
.L_16:
        /*000c*/ 	.word	0x00000000
        /*0010*/ 	.short	0x0003
        /*0012*/ 	.short	0x0018
        /*0014*/ 	.byte	0x00, 0xf0, 0x11, 0x00


	//----- nvinfo : EIATTR_KPARAM_INFO
	.align		4
.L_17:
        /*0018*/ 	.byte	0x04, 0x17
        /*001a*/ 	.short	(.L_19 - .L_18)
.L_18:
        /*001c*/ 	.word	0x00000000
        /*0020*/ 	.short	0x0002
        /*0022*/ 	.short	0x0010
        /*0024*/ 	.byte	0x00, 0xf5, 0x21, 0x00


	//----- nvinfo : EIATTR_KPARAM_INFO
	.align		4
.L_19:
        /*0028*/ 	.byte	0x04, 0x17
        /*002a*/ 	.short	(.L_21 - .L_20)
.L_20:
        /*002c*/ 	.word	0x00000000
        /*0030*/ 	.short	0x0001
        /*0032*/ 	.short	0x0008
        /*0034*/ 	.byte	0x00, 0xf5, 0x21, 0x00


	//----- nvinfo : EIATTR_KPARAM_INFO
	.align		4
.L_21:
        /*0038*/ 	.byte	0x04, 0x17
        /*003a*/ 	.short	(.L_23 - .L_22)
.L_22:
        /*003c*/ 	.word	0x00000000
        /*0040*/ 	.short	0x0000
        /*0042*/ 	.short	0x0000
        /*0044*/ 	.byte	0x00, 0xf5, 0x21, 0x00


	//----- nvinfo : EIATTR_SPARSE_MMA_MASK
	.align		4
.L_23:
        /*0048*/ 	.byte	0x03, 0x50
        /*004a*/ 	.short	0x0000


	//----- nvinfo : EIATTR_MAXREG_COUNT
	.align		4
        /*004c*/ 	.byte	0x03, 0x1b
        /*004e*/ 	.short	0x00ff


	//----- nvinfo : EIATTR_MERCURY_ISA_VERSION
	.align		4
        /*0050*/ 	.byte	0x03, 0x5f
        /*0052*/ 	.short	0x0101


	//----- nvinfo : EIATTR_VRC_CTA_INIT_COUNT
	.align		4
        /*0054*/ 	.byte	0x02, 0x4a
	.zero		1
	.zero		1


	//----- nvinfo : EIATTR_EXIT_INSTR_OFFSETS
	.align		4
        /*0058*/ 	.byte	0x04, 0x1c
        /*005a*/ 	.short	(.L_25 - .L_24)


	//   ....[0]....
.L_24:
        /*005c*/ 	.word	0x00000060


	//   ....[1]....
        /*0060*/ 	.word	0x000000f0


	//   ....[2]....
        /*0064*/ 	.word	0x00000160


	//----- nvinfo : EIATTR_CBANK_PARAM_SIZE
	.align		4
.L_25:
        /*0068*/ 	.byte	0x03, 0x19
        /*006a*/ 	.short	0x001c


	//----- nvinfo : EIATTR_PARAM_CBANK
	.align		4
        /*006c*/ 	.byte	0x04, 0x0a
        /*006e*/ 	.short	(.L_27 - .L_26)
	.align		4
.L_26:
        /*0070*/ 	.word	index@(.nv.constant0._Z10topografiaPfPiS_i)
        /*0074*/ 	.short	0x0380
        /*0076*/ 	.short	0x001c


	//----- nvinfo : EIATTR_SW_WAR
	.align		4
.L_27:
        /*0078*/ 	.byte	0x04, 0x36
        /*007a*/ 	.short	(.L_29 - .L_28)
.L_28:
        /*007c*/ 	.word	0x00000008
.L_29:


//--------------------- .nv.info._Z8varianzaPiPf  --------------------------
	.section	.nv.info._Z8varianzaPiPf,"",@"SHT_CUDA_INFO"
	.sectionflags	@""
	.align	4


	//----- nvinfo : EIATTR_CUDA_API_VERSION
	.align		4
        /*0000*/ 	.byte	0x04, 0x37
        /*0002*/ 	.short	(.L_31 - .L_30)
.L_30:
        /*0004*/ 	.word	0x00000082


	//----- nvinfo : EIATTR_KPARAM_INFO
	.align		4
.L_31:
        /*0008*/ 	.byte	0x04, 0x17
        /*000a*/ 	.short	(.L_33 - .L_32)
.L_32:
        /*000c*/ 	.word	0x00000000
        /*0010*/ 	.short	0x0001
        /*0012*/ 	.short	0x0008
        /*0014*/ 	.byte	0x00, 0xf5, 0x21, 0x00


	//----- nvinfo : EIATTR_KPARAM_INFO
	.align		4
.L_33:
        /*0018*/ 	.byte	0x04, 0x17
        /*001a*/ 	.short	(.L_35 - .L_34)
.L_34:
        /*001c*/ 	.word	0x00000000
        /*0020*/ 	.short	0x0000
        /*0022*/ 	.short	0x0000
        /*0024*/ 	.byte	0x00, 0xf5, 0x21, 0x00


	//----- nvinfo : EIATTR_SPARSE_MMA_MASK
	.align		4
.L_35:
        /*0028*/ 	.byte	0x03, 0x50
        /*002a*/ 	.short	0x0000


	//----- nvinfo : EIATTR_MAXREG_COUNT
	.align		4
        /*002c*/ 	.byte	0x03, 0x1b
        /*002e*/ 	.short	0x00ff


	//----- nvinfo : EIATTR_MERCURY_ISA_VERSION
	.align		4
        /*0030*/ 	.byte	0x03, 0x5f
        /*0032*/ 	.short	0x0101


	//----- nvinfo : EIATTR_VRC_CTA_INIT_COUNT
	.align		4
        /*0034*/ 	.byte	0x02, 0x4a
	.zero		1
	.zero		1


	//----- nvinfo : EIATTR_EXIT_INSTR_OFFSETS
	.align		4
        /*0038*/ 	.byte	0x04, 0x1c
        /*003a*/ 	.short	(.L_37 - .L_36)


	//   ....[0]....
.L_36:
        /*003c*/ 	.word	0x000000c0


	//   ....[1]....
        /*0040*/ 	.word	0x000005d0


	//----- nvinfo : EIATTR_CRS_STACK_SIZE
	.align		4
.L_37:
        /*0044*/ 	.byte	0x04, 0x1e
        /*0046*/ 	.short	(.L_39 - .L_38)
.L_38:
        /*0048*/ 	.word	0x00000000


	//----- nvinfo : EIATTR_CBANK_PARAM_SIZE
	.align		4
.L_39:
        /*004c*/ 	.byte	0x03, 0x19
        /*004e*/ 	.short	0x0010


	//----- nvinfo : EIATTR_PARAM_CBANK
	.align		4
        /*0050*/ 	.byte	0x04, 0x0a
        /*0052*/ 	.short	(.L_41 - .L_40)
	.align		4
.L_40:
        /*0054*/ 	.word	index@(.nv.constant0._Z8varianzaPiPf)
        /*0058*/ 	.short	0x0380
        /*005a*/ 	.short	0x0010


	//----- nvinfo : EIATTR_SW_WAR
	.align		4
.L_41:
        /*005c*/ 	.byte	0x04, 0x36
        /*005e*/ 	.short	(.L_43 - .L_42)
.L_42:
        /*0060*/ 	.word	0x00000008
.L_43:


//--------------------- .nv.callgraph             --------------------------
	.section	.nv.callgraph,"",@"SHT_CUDA_CALLGRAPH"
	.align	4
	.sectionentsize	8
	.align		4
        /*0000*/ 	.word	0x00000000
	.align		4
        /*0004*/ 	.word	0xffffffff
	.align		4
        /*0008*/ 	.word	0x00000000
	.align		4
        /*000c*/ 	.word	0xfffffffe
	.align		4
        /*0010*/ 	.word	0x00000000
	.align		4
        /*0014*/ 	.word	0xfffffffd
	.align		4
        /*0018*/ 	.word	0x00000000
	.align		4
        /*001c*/ 	.word	0xfffffffc


//--------------------- .text._Z10topografiaPfPiS_i --------------------------
	.section	.text._Z10topografiaPfPiS_i,"ax",@progbits
	.align	128
        .global         _Z10topografiaPfPiS_i
        .type           _Z10topografiaPfPiS_i,@function
        .size           _Z10topografiaPfPiS_i,(.L_x_18 - _Z10topografiaPfPiS_i)
        .other          _Z10topografiaPfPiS_i,@"STO_CUDA_ENTRY STV_DEFAULT"
_Z10topografiaPfPiS_i:
.text._Z10topografiaPfPiS_i:
[----:B------:R-:W-:Y:S01]  /*0000*/  LDC R1, c[0x0][0x37c] ;  /* 0x0000df00ff017b82 */ /* 0x000fe20000000800 */
[----:B------:R-:W0:Y:S07]  /*0010*/  S2R R9, SR_TID.X ;  /* 0x0000000000097919 */ /* 0x000e2e0000002100 */
[----:B------:R-:W0:Y:S08]  /*0020*/  S2UR UR4, SR_CTAID.X ;  /* 0x00000000000479c3 */ /* 0x000e300000002500 */
[----:B------:R-:W0:Y:S02]  /*0030*/  LDC R0, c[0x0][0x360] ;  /* 0x0000d800ff007b82 */ /* 0x000e240000000800 */
[----:B0-----:R-:W-:-:S05]  /*0040*/  IMAD R9, R0, UR4, R9 ;  /* 0x0000000400097c24 */ /* 0x001fca000f8e0209 */
[----:B------:R-:W-:-:S13]  /*0050*/  ISETP.GT.AND P0, PT, R9, 0x1606bf, PT ;  /* 0x001606bf0900780c */ /* 0x000fda0003f04270 */
[----:B------:R-:W-:Y:S05]  /*0060*/  @P0 EXIT ;  /* 0x000000000000094d */ /* 0x000fea0003800000 */
[----:B------:R-:W0:Y:S01]  /*0070*/  LDC.64 R2, c[0x0][0x380] ;  /* 0x0000e000ff027b82 */ /* 0x000e220000000a00 */
[----:B------:R-:W1:Y:S07]  /*0080*/  LDCU.64 UR4, c[0x0][0x358] ;  /* 0x00006b00ff0477ac */ /* 0x000e6e0008000a00 */
[----:B------:R-:W2:Y:S01]  /*0090*/  LDC.64 R4, c[0x0][0x390] ;  /* 0x0000e400ff047b82 */ /* 0x000ea20000000a00 */
[----:B0-----:R-:W-:-:S05]  /*00a0*/  IMAD.WIDE R2, R9, 0x4, R2 ;  /* 0x0000000409027825 */ /* 0x001fca00078e0202 */
[----:B-1----:R-:W3:Y:S01]  /*00b0*/  LDG.E R0, desc[UR4][R2.64] ;  /* 0x0000000402007981 */ /* 0x002ee2000c1e1900 */
[----:B--2---:R-:W-:-:S05]  /*00c0*/  IMAD.WIDE R4, R9, 0x4, R4 ;  /* 0x0000000409047825 */ /* 0x004fca00078e0204 */
[----:B------:R-:W3:Y:S02]  /*00d0*/  LDG.E R7, desc[UR4][R4.64] ;  /* 0x0000000404077981 */ /* 0x000ee4000c1e1900 */
[----:B---3--:R-:W-:-:S13]  /*00e0*/  FSETP.GT.AND P0, PT, R0, R7, PT ;  /* 0x000000070000720b */ /* 0x008fda0003f04000 */
[----:B------:R-:W-:Y:S05]  /*00f0*/  @!P0 EXIT ;  /* 0x000000000000894d */ /* 0x000fea0003800000 */
[----:B------:R-:W0:Y:S08]  /*0100*/  LDC.64 R6, c[0x0][0x388] ;  /* 0x0000e200ff067b82 */ /* 0x000e300000000a00 */
[----:B------:R-:W1:Y:S01]  /*0110*/  LDC R11, c[0x0][0x398] ;  /* 0x0000e600ff0b7b82 */ /* 0x000e620000000800 */
[----:B0-----:R-:W-:-:S05]  /*0120*/  IMAD.WIDE R6, R9, 0x4, R6 ;  /* 0x0000000409067825 */ /* 0x001fca00078e0206 */
[----:B-1----:R-:W-:Y:S04]  /*0130*/  STG.E desc[UR4][R6.64], R11 ;  /* 0x0000000b06007986 */ /* 0x002fe8000c101904 */
[----:B------:R-:W2:Y:S04]  /*0140*/  LDG.E R3, desc[UR4][R2.64] ;  /* 0x0000000402037981 */ /* 0x000ea8000c1e1900 */
[----:B--2---:R-:W-:Y:S01]  /*0150*/  STG.E desc[UR4][R4.64], R3 ;  /* 0x0000000304007986 */ /* 0x004fe2000c101904 */
[----:B------:R-:W-:Y:S05]  /*0160*/  EXIT ;  /* 0x000000000000794d */ /* 0x000fea0003800000 */
.L_x_0:
[----:B------:R-:W-:-:S00]  /*0170*/  BRA `(.L_x_0) ;  /* 0xfffffffc00fc7947 */ /* 0x000fc0000383ffff */
[----:B------:R-:W-:-:S00]  /*0180*/  NOP ;  /* 0x0000000000007918 */ /* 0x000fc00000000000 */
[----:B------:R-:W-:-:S00]  /*0190*/  NOP ;  /* 0x0000000000007918 */ /* 0x000fc00000000000 */
[----:B------:R-:W-:-:S00]  /*01a0*/  NOP ;  /* 0x0000000000007918 */ /* 0x000fc00000000000 */
[----:B------:R-:W-:-:S00]  /*01b0*/  NOP ;  /* 0x0000000000007918 */ /* 0x000fc00000000000 */
[----:B------:R-:W-:-:S00]  /*01c0*/  NOP ;  /* 0x0000000000007918 */ /* 0x000fc00000000000 */
[----:B------:R-:W-:-:S00]  /*01d0*/  NOP ;  /* 0x0000000000007918 */ /* 0x000fc00000000000 */
[----:B------:R-:W-:-:S00]  /*01e0*/  NOP ;  /* 0x0000000000007918 */ /* 0x000fc00000000000 */
[----:B------:R-:W-:-:S00]  /*01f0*/  NOP ;  /* 0x0000000000007918 */ /* 0x000fc00000000000 */
.L_x_18:


//--------------------- .text._Z8varianzaPiPf     --------------------------
	.section	.text._Z8varianzaPiPf,"ax",@progbits
	.align	128
        .global         _Z8varianzaPiPf
        .type           _Z8varianzaPiPf,@function
        .size           _Z8varianzaPiPf,(.L_x_17 - _Z8varianzaPiPf)
        .other          _Z8varianzaPiPf,@"STO_CUDA_ENTRY STV_DEFAULT"
_Z8varianzaPiPf:
.text._Z8varianzaPiPf:
[----:B------:R-:W-:Y:S01]  /*0000*/  LDC R1, c[0x0][0x37c] ;  /* 0x0000df00ff017b82 */ /* 0x000fe20000000800 */
[----:B------:R-:W0:Y:S01]  /*0010*/  S2R R3, SR_TID.Y ;  /* 0x0000000000037919 */ /* 0x000e220000002200 */
[----:B------:R-:W1:Y:S06]  /*0020*/  LDCU UR5, c[0x0][0x360] ;  /* 0x00006c00ff0577ac */ /* 0x000e6c0008000800 */
[----:B------:R-:W0:Y:S01]  /*0030*/  S2UR UR6, SR_CTAID.Y ;  /* 0x00000000000679c3 */ /* 0x000e220000002600 */
[----:B------:R-:W1:Y:S07]  /*0040*/  S2R R5, SR_TID.X ;  /* 0x0000000000057919 */ /* 0x000e6e0000002100 */
[----:B------:R-:W0:Y:S08]  /*0050*/  LDC R0, c[0x0][0x364] ;  /* 0x0000d900ff007b82 */ /* 0x000e300000000800 */
[----:B------:R-:W2:Y:S08]  /*0060*/  S2UR UR4, SR_CTAID.X ;  /* 0x00000000000479c3 */ /* 0x000eb00000002500 */
[----:B------:R-:W2:Y:S01]  /*0070*/  LDC R2, c[0x0][0x370] ;  /* 0x0000dc00ff027b82 */ /* 0x000ea20000000800 */
[----:B0-----:R-:W-:-:S04]  /*0080*/  IMAD R3, R0, UR6, R3 ;  /* 0x0000000600037c24 */ /* 0x001fc8000f8e0203 */
[----:B--2---:R-:W-:-:S04]  /*0090*/  IMAD R2, R3, R2, UR4 ;  /* 0x0000000403027e24 */ /* 0x004fc8000f8e0202 */
[----:B-1----:R-:W-:-:S05]  /*00a0*/  IMAD R2, R2, UR5, R5 ;  /* 0x0000000502027c24 */ /* 0x002fca000f8e0205 */
[----:B------:R-:W-:-:S13]  /*00b0*/  ISETP.GT.AND P0, PT, R2, 0x1606bf, PT ;  /* 0x001606bf0200780c */ /* 0x000fda0003f04270 */
[----:B------:R-:W-:Y:S05]  /*00c0*/  @P0 EXIT ;  /* 0x000000000000094d */ /* 0x000fea0003800000 */
[----:B------:R-:W0:Y:S01]  /*00d0*/  LDC.64 R10, c[0x0][0x380] ;  /* 0x0000e000ff0a7b82 */ /* 0x000e220000000a00 */
[----:B------:R-:W1:Y:S01]  /*00e0*/  LDCU.64 UR4, c[0x0][0x358] ;  /* 0x00006b00ff0477ac */ /* 0x000e620008000a00 */
[----:B------:R-:W-:-:S04]  /*00f0*/  IMAD R3, R3, 0x2, R2 ;  /* 0x0000000203037824 */ /* 0x000fc800078e0202 */
[----:B0-----:R-:W-:-:S05]  /*0100*/  IMAD.WIDE R10, R3, 0x4, R10 ;  /* 0x00000004030a7825 */ /* 0x001fca00078e020a */
[----:B-1----:R-:W2:Y:S04]  /*0110*/  LDG.E R5, desc[UR4][R10.64] ;  /* 0x000000040a057981 */ /* 0x002ea8000c1e1900 */
[----:B------:R-:W3:Y:S04]  /*0120*/  LDG.E R4, desc[UR4][R10.64+0x4] ;  /* 0x000004040a047981 */ /* 0x000ee8000c1e1900 */
[----:B------:R-:W4:Y:S04]  /*0130*/  LDG.E R6, desc[UR4][R10.64+0x8] ;  /* 0x000008040a067981 */ /* 0x000f28000c1e1900 */
[----:B------:R-:W5:Y:S04]  /*0140*/  LDG.E R7, desc[UR4][R10.64+0x15b8] ;  /* 0x0015b8040a077981 */ /* 0x000f68000c1e1900 */
[----:B------:R-:W5:Y:S04]  /*0150*/  LDG.E R8, desc[UR4][R10.64+0x15bc] ;  /* 0x0015bc040a087981 */ /* 0x000f68000c1e1900 */
[----:B------:R-:W5:Y:S04]  /*0160*/  LDG.E R9, desc[UR4][R10.64+0x15c0] ;  /* 0x0015c0040a097981 */ /* 0x000f68000c1e1900 */
[----:B------:R-:W5:Y:S04]  /*0170*/  LDG.E R0, desc[UR4][R10.64+0x2b70] ;  /* 0x002b70040a007981 */ /* 0x000f68000c1e1900 */
[----:B------:R-:W5:Y:S04]  /*0180*/  LDG.E R12, desc[UR4][R10.64+0x2b74] ;  /* 0x002b74040a0c7981 */ /* 0x000f68000c1e1900 */
[----:B------:R0:W5:Y:S01]  /*0190*/  LDG.E R13, desc[UR4][R10.64+0x2b78] ;  /* 0x002b78040a0d7981 */ /* 0x000162000c1e1900 */
[----:B------:R-:W-:Y:S01]  /*01a0*/  BSSY.RECONVERGENT B0, `(.L_x_1) ;  /* 0x000001f000007945 */ /* 0x000fe20003800200 */
[----:B0-----:R-:W-:Y:S01]  /*01b0*/  HFMA2 R11, -RZ, RZ, 2.53125, 0 ;  /* 0x41100000ff0b7431 */ /* 0x001fe200000001ff */
[----:B--2---:R-:W-:-:S02]  /*01c0*/  I2FP.F32.S32 R5, R5 ;  /* 0x0000000500057245 */ /* 0x004fc40000201400 */
[----:B---3--:R-:W-:Y:S02]  /*01d0*/  I2FP.F32.S32 R4, R4 ;  /* 0x0000000400047245 */ /* 0x008fe40000201400 */
[----:B----4-:R-:W-:-:S03]  /*01e0*/  I2FP.F32.S32 R6, R6 ;  /* 0x0000000600067245 */ /* 0x010fc60000201400 */
[----:B------:R-:W-:Y:S01]  /*01f0*/  FADD R3, R5, R4 ;  /* 0x0000000405037221 */ /* 0x000fe20000000000 */
[----:B-----5:R-:W-:-:S03]  /*0200*/  I2FP.F32.S32 R7, R7 ;  /* 0x0000000700077245 */ /* 0x020fc60000201400 */
[----:B------:R-:W-:Y:S01]  /*0210*/  FADD R14, R3, R6 ;  /* 0x00000006030e7221 */ /* 0x000fe20000000000 */
[----:B------:R-:W-:-:S03]  /*0220*/  I2FP.F32.S32 R8, R8 ;  /* 0x0000000800087245 */ /* 0x000fc60000201400 */
[----:B------:R-:W-:Y:S01]  /*0230*/  FADD R3, R14, R7 ;  /* 0x000000070e037221 */ /* 0x000fe20000000000 */
[----:B------:R-:W-:-:S03]  /*0240*/  I2FP.F32.S32 R9, R9 ;  /* 0x0000000900097245 */ /* 0x000fc60000201400 */
[----:B------:R-:W-:Y:S01]  /*0250*/  FADD R14, R3, R8 ;  /* 0x00000008030e7221 */ /* 0x000fe20000000000 */
[----:B------:R-:W-:-:S03]  /*0260*/  I2FP.F32.S32 R10, R0 ;  /* 0x00000000000a7245 */ /* 0x000fc60000201400 */
[----:B------:R-:W-:Y:S01]  /*0270*/  FADD R3, R14, R9 ;  /* 0x000000090e037221 */ /* 0x000fe20000000000 */
[----:B------:R-:W-:Y:S01]  /*0280*/  IMAD.MOV.U32 R14, RZ, RZ, 0x3de38e39 ;  /* 0x3de38e39ff0e7424 */ /* 0x000fe200078e00ff */
[----:B------:R-:W-:Y:S02]  /*0290*/  I2FP.F32.S32 R12, R12 ;  /* 0x0000000c000c7245 */ /* 0x000fe40000201400 */
[----:B------:R-:W-:Y:S01]  /*02a0*/  FADD R3, R3, R10 ;  /* 0x0000000a03037221 */ /* 0x000fe20000000000 */
[----:B------:R-:W-:-:S03]  /*02b0*/  I2FP.F32.S32 R13, R13 ;  /* 0x0000000d000d7245 */ /* 0x000fc60000201400 */
[----:B------:R-:W-:Y:S01]  /*02c0*/  FADD R0, R3, R12 ;  /* 0x0000000c03007221 */ /* 0x000fe20000000000 */
[----:B------:R-:W-:-:S03]  /*02d0*/  FFMA R3, R14, -R11, 1 ;  /* 0x3f8000000e037423 */ /* 0x000fc6000000080b */
[----:B------:R-:W-:Y:S01]  /*02e0*/  FADD R0, R0, R13 ;  /* 0x0000000d00007221 */ /* 0x000fe20000000000 */
[----:B------:R-:W-:-:S03]  /*02f0*/  FFMA R3, R3, R14, 0.11111111193895339966 ;  /* 0x3de38e3903037423 */ /* 0x000fc6000000000e */
[----:B------:R-:W0:Y:S01]  /*0300*/  FCHK P0, R0, 9 ;  /* 0x4110000000007902 */ /* 0x000e220000000000 */
[----:B------:R-:W-:-:S04]  /*0310*/  FFMA R14, R0, R3, RZ ;  /* 0x00000003000e7223 */ /* 0x000fc800000000ff */
[----:B------:R-:W-:-:S04]  /*0320*/  FFMA R15, R14, -9, R0 ;  /* 0xc11000000e0f7823 */ /* 0x000fc80000000000 */
[----:B------:R-:W-:Y:S01]  /*0330*/  FFMA R3, R3, R15, R14 ;  /* 0x0000000f03037223 */ /* 0x000fe2000000000e */
[----:B0-----:R-:W-:Y:S06]  /*0340*/  @!P0 BRA `(.L_x_2) ;  /* 0x0000000000108947 */ /* 0x001fec0003800000 */
[----:B------:R-:W-:Y:S01]  /*0350*/  IMAD.MOV.U32 R3, RZ, RZ, R0 ;  /* 0x000000ffff037224 */ /* 0x000fe200078e0000 */
[----:B------:R-:W-:-:S07]  /*0360*/  MOV R14, 0x380 ;  /* 0x00000380000e7802 */ /* 0x000fce0000000f00 */
[----:B------:R-:W-:Y:S05]  /*0370*/  CALL.REL.NOINC `($__internal_0_$__cuda_sm3x_div_rn_noftz_f32_slowpath) ;  /* 0x0000000000987944 */ /* 0x000fea0003c00000 */
[----:B------:R-:W-:-:S07]  /*0380*/  IMAD.MOV.U32 R3, RZ, RZ, R0 ;  /* 0x000000ffff037224 */ /* 0x000fce00078e0000 */
.L_x_2:
[----:B------:R-:W-:Y:S05]  /*0390*/  BSYNC.RECONVERGENT B0 ;  /* 0x0000000000007941 */ /* 0x000fea0003800200 */
.L_x_1:
[--C-:B------:R-:W-:Y:S01]  /*03a0*/  FADD R0, -R5, R3.reuse ;  /* 0x0000000305007221 */ /* 0x100fe20000000100 */
[--C-:B------:R-:W-:Y:S01]  /*03b0*/  FADD R5, -R4, R3.reuse ;  /* 0x0000000304057221 */ /* 0x100fe20000000100 */
[--C-:B------:R-:W-:Y:S01]  /*03c0*/  FADD R15, -R6, R3.reuse ;  /* 0x00000003060f7221 */ /* 0x100fe20000000100 */
[--C-:B------:R-:W-:Y:S01]  /*03d0*/  FADD R7, -R7, R3.reuse ;  /* 0x0000000307077221 */ /* 0x100fe20000000100 */
[----:B------:R-:W-:Y:S01]  /*03e0*/  FFMA R0, R0, R0, RZ ;  /* 0x0000000000007223 */ /* 0x000fe200000000ff */
[--C-:B------:R-:W-:Y:S01]  /*03f0*/  FADD R9, -R9, R3.reuse ;  /* 0x0000000309097221 */ /* 0x100fe20000000100 */
[----:B------:R-:W-:Y:S01]  /*0400*/  MOV R4, 0x3de38e39 ;  /* 0x3de38e3900047802 */ /* 0x000fe20000000f00 */
[----:B------:R-:W-:Y:S01]  /*0410*/  BSSY.RECONVERGENT B0, `(.L_x_3) ;  /* 0x0000018000007945 */ /* 0x000fe20003800200 */
[----:B------:R-:W-:Y:S01]  /*0420*/  FFMA R0, R5, R5, R0 ;  /* 0x0000000505007223 */ /* 0x000fe20000000000 */
[----:B------:R-:W-:-:S03]  /*0430*/  FADD R5, -R8, R3 ;  /* 0x0000000308057221 */ /* 0x000fc60000000100 */
[----:B------:R-:W-:-:S04]  /*0440*/  FFMA R0, R15, R15, R0 ;  /* 0x0000000f0f007223 */ /* 0x000fc80000000000 */
[----:B------:R-:W-:Y:S01]  /*0450*/  FFMA R0, R7, R7, R0 ;  /* 0x0000000707007223 */ /* 0x000fe20000000000 */
[----:B------:R-:W-:-:S03]  /*0460*/  FADD R7, -R12, R3 ;  /* 0x000000030c077221 */ /* 0x000fc60000000100 */
[----:B------:R-:W-:Y:S01]  /*0470*/  FFMA R0, R5, R5, R0 ;  /* 0x0000000505007223 */ /* 0x000fe20000000000 */
[--C-:B------:R-:W-:Y:S01]  /*0480*/  FADD R5, -R10, R3.reuse ;  /* 0x000000030a057221 */ /* 0x100fe20000000100 */
[----:B------:R-:W-:Y:S02]  /*0490*/  FADD R3, -R13, R3 ;  /* 0x000000030d037221 */ /* 0x000fe40000000100 */
[----:B------:R-:W-:-:S04]  /*04a0*/  FFMA R0, R9, R9, R0 ;  /* 0x0000000909007223 */ /* 0x000fc80000000000 */
[----:B------:R-:W-:Y:S01]  /*04b0*/  FFMA R0, R5, R5, R0 ;  /* 0x0000000505007223 */ /* 0x000fe20000000000 */
[----:B------:R-:W-:-:S03]  /*04c0*/  FFMA R5, R4, -R11, 1 ;  /* 0x3f80000004057423 */ /* 0x000fc6000000080b */
[----:B------:R-:W-:-:S04]  /*04d0*/  FFMA R0, R7, R7, R0 ;  /* 0x0000000707007223 */ /* 0x000fc80000000000 */
[----:B------:R-:W-:Y:S01]  /*04e0*/  FFMA R6, R3, R3, R0 ;  /* 0x0000000303067223 */ /* 0x000fe20000000000 */
        /* <DEDUP_REMOVED lines=9> */
[----:B------:R-:W-:-:S07]  /*0580*/  MOV R7, R0 ;  /* 0x0000000000077202 */ /* 0x000fce0000000f00 */
.L_x_4:
[----:B------:R-:W-:Y:S05]  /*0590*/  BSYNC.RECONVERGENT B0 ;  /* 0x0000000000007941 */ /* 0x000fea0003800200 */
.L_x_3:
[----:B------:R-:W0:Y:S02]  /*05a0*/  LDC.64 R4, c[0x0][0x388] ;  /* 0x0000e200ff047b82 */ /* 0x000e240000000a00 */
[----:B0-----:R-:W-:-:S05]  /*05b0*/  IMAD.WIDE R2, R2, 0x4, R4 ;  /* 0x0000000402027825 */ /* 0x001fca00078e0204 */
[----:B------:R-:W-:Y:S01]  /*05c0*/  STG.E desc[UR4][R2.64], R7 ;  /* 0x0000000702007986 */ /* 0x000fe2000c101904 */
[----:B------:R-:W-:Y:S05]  /*05d0*/  EXIT ;  /* 0x000000000000794d */ /* 0x000fea0003800000 */
        .weak           $__internal_0_$__cuda_sm3x_div_rn_noftz_f32_slowpath
        .type           $__internal_0_$__cuda_sm3x_div_rn_noftz_f32_slowpath,@function
        .size           $__internal_0_$__cuda_sm3x_div_rn_noftz_f32_slowpath,(.L_x_17 - $__internal_0_$__cuda_sm3x_div_rn_noftz_f32_slowpath)
$__internal_0_$__cuda_sm3x_div_rn_noftz_f32_slowpath:
[----:B------:R-:W-:Y:S01]  /*05e0*/  SHF.R.U32.HI R15, RZ, 0x17, R11 ;  /* 0x00000017ff0f7819 */ /* 0x000fe2000001160b */
[----:B------:R-:W-:Y:S01]  /*05f0*/  BSSY.RECONVERGENT B1, `(.L_x_5) ;  /* 0x0000064000017945 */ /* 0x000fe20003800200 */
[----:B------:R-:W-:Y:S01]  /*0600*/  SHF.R.U32.HI R0, RZ, 0x17, R3 ;  /* 0x00000017ff007819 */ /* 0x000fe20000011603 */
[----:B------:R-:W-:Y:S01]  /*0610*/  IMAD.MOV.U32 R18, RZ, RZ, 0x41100000 ;  /* 0x41100000ff127424 */ /* 0x000fe200078e00ff */
[----:B------:R-:W-:Y:S02]  /*0620*/  LOP3.LUT R15, R15, 0xff, RZ, 0xc0, !PT ;  /* 0x000000ff0f0f7812 */ /* 0x000fe400078ec0ff */
[----:B------:R-:W-:-:S03]  /*0630*/  LOP3.LUT R20, R0, 0xff, RZ, 0xc0, !PT ;  /* 0x000000ff00147812 */ /* 0x000fc600078ec0ff */
[----:B------:R-:W-:Y:S01]  /*0640*/  VIADD R17, R15, 0xffffffff ;  /* 0xffffffff0f117836 */ /* 0x000fe20000000000 */
[----:B------:R-:W-:-:S04]  /*0650*/  IADD3 R19, PT, PT, R20, -0x1, RZ ;  /* 0xffffffff14137810 */ /* 0x000fc80007ffe0ff */
[----:B------:R-:W-:-:S04]  /*0660*/  ISETP.GT.U32.AND P0, PT, R17, 0xfd, PT ;  /* 0x000000fd1100780c */ /* 0x000fc80003f04070 */
[----:B------:R-:W-:-:S13]  /*0670*/  ISETP.GT.U32.OR P0, PT, R19, 0xfd, P0 ;  /* 0x000000fd1300780c */ /* 0x000fda0000704470 */
[----:B------:R-:W-:Y:S01]  /*0680*/  @!P0 MOV R16, RZ ;  /* 0x000000ff00108202 */ /* 0x000fe20000000f00 */
[----:B------:R-:W-:Y:S06]  /*0690*/  @!P0 BRA `(.L_x_6) ;  /* 0x0000000000608947 */ /* 0x000fec0003800000 */
[----:B------:R-:W-:Y:S01]  /*06a0*/  IMAD.MOV.U32 R0, RZ, RZ, 0x41100000 ;  /* 0x41100000ff007424 */ /* 0x000fe200078e00ff */
[----:B------:R-:W-:-:S04]  /*06b0*/  FSETP.GTU.FTZ.AND P0, PT, |R3|, +INF , PT ;  /* 0x7f8000000300780b */ /* 0x000fc80003f1c200 */
[----:B------:R-:W-:-:S04]  /*06c0*/  FSETP.GTU.FTZ.AND P1, PT, |R0|, +INF , PT ;  /* 0x7f8000000000780b */ /* 0x000fc80003f3c200 */
[----:B------:R-:W-:-:S13]  /*06d0*/  PLOP3.LUT P0, PT, P0, P1, PT, 0xf8, 0x8f ;  /* 0x00000000008f781c */ /* 0x000fda0000703f70 */
[----:B------:R-:W-:Y:S05]  /*06e0*/  @P0 BRA `(.L_x_7) ;  /* 0x00000004004c0947 */ /* 0x000fea0003800000 */
[----:B------:R-:W-:-:S13]  /*06f0*/  LOP3.LUT P0, RZ, R18, 0x7fffffff, R3, 0xc8, !PT ;  /* 0x7fffffff12ff7812 */ /* 0x000fda000780c803 */
[----:B------:R-:W-:Y:S05]  /*0700*/  @!P0 BRA `(.L_x_8) ;  /* 0x00000004003c8947 */ /* 0x000fea0003800000 */
[C---:B------:R-:W-:Y:S02]  /*0710*/  FSETP.NEU.FTZ.AND P2, PT, |R3|.reuse, +INF , PT ;  /* 0x7f8000000300780b */ /* 0x040fe40003f5d200 */
[----:B------:R-:W-:Y:S02]  /*0720*/  FSETP.NEU.FTZ.AND P1, PT, |R0|, +INF , PT ;  /* 0x7f8000000000780b */ /* 0x000fe40003f3d200 */
[----:B------:R-:W-:-:S11]  /*0730*/  FSETP.NEU.FTZ.AND P0, PT, |R3|, +INF , PT ;  /* 0x7f8000000300780b */ /* 0x000fd60003f1d200 */
[----:B------:R-:W-:Y:S05]  /*0740*/  @!P1 BRA !P2, `(.L_x_8) ;  /* 0x00000004002c9947 */ /* 0x000fea0005000000 */
[----:B------:R-:W-:-:S04]  /*0750*/  LOP3.LUT P2, RZ, R3, 0x7fffffff, RZ, 0xc0, !PT ;  /* 0x7fffffff03ff7812 */ /* 0x000fc8000784c0ff */
[----:B------:R-:W-:-:S13]  /*0760*/  PLOP3.LUT P1, PT, P1, P2, PT, 0x2f, 0xf2 ;  /* 0x0000000000f2781c */ /* 0x000fda0000f24577 */
[----:B------:R-:W-:Y:S05]  /*0770*/  @P1 BRA `(.L_x_9) ;  /* 0x0000000400181947 */ /* 0x000fea0003800000 */
[----:B------:R-:W-:-:S04]  /*0780*/  LOP3.LUT P1, RZ, R18, 0x7fffffff, RZ, 0xc0, !PT ;  /* 0x7fffffff12ff7812 */ /* 0x000fc8000782c0ff */
[----:B------:R-:W-:-:S13]  /*0790*/  PLOP3.LUT P0, PT, P0, P1, PT, 0x2f, 0xf2 ;  /* 0x0000000000f2781c */ /* 0x000fda0000702577 */
[----:B------:R-:W-:Y:S05]  /*07a0*/  @P0 BRA `(.L_x_10) ;  /* 0x0000000400000947 */ /* 0x000fea0003800000 */
[----:B------:R-:W-:Y:S02]  /*07b0*/  ISETP.GE.AND P0, PT, R19, RZ, PT ;  /* 0x000000ff1300720c */ /* 0x000fe40003f06270 */
[----:B------:R-:W-:-:S11]  /*07c0*/  ISETP.GE.AND P1, PT, R17, RZ, PT ;  /* 0x000000ff1100720c */ /* 0x000fd60003f26270 */
[----:B------:R-:W-:Y:S01]  /*07d0*/  @P0 MOV R16, RZ ;  /* 0x000000ff00100202 */ /* 0x000fe20000000f00 */
[----:B------:R-:W-:Y:S02]  /*07e0*/  @!P0 IMAD.MOV.U32 R16, RZ, RZ, -0x40 ;  /* 0xffffffc0ff108424 */ /* 0x000fe400078e00ff */
[----:B------:R-:W-:Y:S01]  /*07f0*/  @!P0 FFMA R3, R3, 1.84467440737095516160e+19, RZ ;  /* 0x5f80000003038823 */ /* 0x000fe200000000ff */
[----:B------:R-:W-:Y:S02]  /*0800*/  @!P1 FFMA R18, R0, 1.84467440737095516160e+19, RZ ;  /* 0x5f80000000129823 */ /* 0x000fe400000000ff */
[----:B------:R-:W-:-:S07]  /*0810*/  @!P1 IADD3 R16, PT, PT, R16, 0x40, RZ ;  /* 0x0000004010109810 */ /* 0x000fce0007ffe0ff */
.L_x_6:
[----:B------:R-:W-:Y:S01]  /*0820*/  LEA R17, R15, 0xc0800000, 0x17 ;  /* 0xc08000000f117811 */ /* 0x000fe200078eb8ff */
[----:B------:R-:W-:Y:S01]  /*0830*/  BSSY.RECONVERGENT B2, `(.L_x_11) ;  /* 0x0000036000027945 */ /* 0x000fe20003800200 */
[----:B------:R-:W-:-:S03]  /*0840*/  IADD3 R20, PT, PT, R20, -0x7f, RZ ;  /* 0xffffff8114147810 */ /* 0x000fc60007ffe0ff */
[----:B------:R-:W-:Y:S02]  /*0850*/  IMAD.IADD R17, R18, 0x1, -R17 ;  /* 0x0000000112117824 */ /* 0x000fe400078e0a11 */
[C---:B------:R-:W-:Y:S02]  /*0860*/  IMAD R0, R20.reuse, -0x800000, R3 ;  /* 0xff80000014007824 */ /* 0x040fe400078e0203 */
[----:B------:R0:W1:Y:S01]  /*0870*/  MUFU.RCP R18, R17 ;  /* 0x0000001100127308 */ /* 0x0000620000001000 */
[----:B------:R-:W-:Y:S01]  /*0880*/  FADD.FTZ R19, -R17, -RZ ;  /* 0x800000ff11137221 */ /* 0x000fe20000010100 */
[----:B0-----:R-:W-:-:S05]  /*0890*/  IADD3 R17, PT, PT, R20, 0x7f, -R15 ;  /* 0x0000007f14117810 */ /* 0x001fca0007ffe80f */
[----:B------:R-:W-:Y:S02]  /*08a0*/  IMAD.IADD R17, R17, 0x1, R16 ;  /* 0x0000000111117824 */ /* 0x000fe400078e0210 */
[----:B-1----:R-:W-:-:S04]  /*08b0*/  FFMA R21, R18, R19, 1 ;  /* 0x3f80000012157423 */ /* 0x002fc80000000013 */
[----:B------:R-:W-:-:S04]  /*08c0*/  FFMA R3, R18, R21, R18 ;  /* 0x0000001512037223 */ /* 0x000fc80000000012 */
[----:B------:R-:W-:-:S04]  /*08d0*/  FFMA R18, R0, R3, RZ ;  /* 0x0000000300127223 */ /* 0x000fc800000000ff */
[----:B------:R-:W-:-:S04]  /*08e0*/  FFMA R21, R19, R18, R0 ;  /* 0x0000001213157223 */ /* 0x000fc80000000000 */
[----:B------:R-:W-:-:S04]  /*08f0*/  FFMA R18, R3, R21, R18 ;  /* 0x0000001503127223 */ /* 0x000fc80000000012 */
[----:B------:R-:W-:-:S04]  /*0900*/  FFMA R19, R19, R18, R0 ;  /* 0x0000001213137223 */ /* 0x000fc80000000000 */
[----:B------:R-:W-:-:S05]  /*0910*/  FFMA R0, R3, R19, R18 ;  /* 0x0000001303007223 */ /* 0x000fca0000000012 */
[----:B------:R-:W-:-:S04]  /*0920*/  SHF.R.U32.HI R15, RZ, 0x17, R0 ;  /* 0x00000017ff0f7819 */ /* 0x000fc80000011600 */
[----:B------:R-:W-:-:S04]  /*0930*/  LOP3.LUT R15, R15, 0xff, RZ, 0xc0, !PT ;  /* 0x000000ff0f0f7812 */ /* 0x000fc800078ec0ff */
[----:B------:R-:W-:-:S05]  /*0940*/  IADD3 R20, PT, PT, R15, R17, RZ ;  /* 0x000000110f147210 */ /* 0x000fca0007ffe0ff */
[----:B------:R-:W-:-:S05]  /*0950*/  VIADD R15, R20, 0xffffffff ;  /* 0xffffffff140f7836 */ /* 0x000fca0000000000 */
[----:B------:R-:W-:-:S13]  /*0960*/  ISETP.GE.U32.AND P0, PT, R15, 0xfe, PT ;  /* 0x000000fe0f00780c */ /* 0x000fda0003f06070 */
[----:B------:R-:W-:Y:S05]  /*0970*/  @!P0 BRA `(.L_x_12) ;  /* 0x0000000000808947 */ /* 0x000fea0003800000 */
[----:B------:R-:W-:-:S13]  /*0980*/  ISETP.GT.AND P0, PT, R20, 0xfe, PT ;  /* 0x000000fe1400780c */ /* 0x000fda0003f04270 */
[----:B------:R-:W-:Y:S05]  /*0990*/  @P0 BRA `(.L_x_13) ;  /* 0x00000000006c0947 */ /* 0x000fea0003800000 */
[----:B------:R-:W-:-:S13]  /*09a0*/  ISETP.GE.AND P0, PT, R20, 0x1, PT ;  /* 0x000000011400780c */ /* 0x000fda0003f06270 */
[----:B------:R-:W-:Y:S05]  /*09b0*/  @P0 BRA `(.L_x_14) ;  /* 0x0000000000740947 */ /* 0x000fea0003800000 */
[----:B------:R-:W-:Y:S02]  /*09c0*/  ISETP.GE.AND P0, PT, R20, -0x18, PT ;  /* 0xffffffe81400780c */ /* 0x000fe40003f06270 */
[----:B------:R-:W-:-:S11]  /*09d0*/  LOP3.LUT R0, R0, 0x80000000, RZ, 0xc0, !PT ;  /* 0x8000000000007812 */ /* 0x000fd600078ec0ff */
[----:B------:R-:W-:Y:S05]  /*09e0*/  @!P0 BRA `(.L_x_14) ;  /* 0x0000000000688947 */ /* 0x000fea0003800000 */
[-C--:B------:R-:W-:Y:S01]  /*09f0*/  FFMA.RZ R15, R3, R19.reuse, R18 ;  /* 0x00000013030f7223 */ /* 0x080fe2000000c012 */
[----:B------:R-:W-:Y:S01]  /*0a00*/  IMAD.MOV R17, RZ, RZ, -R20 ;  /* 0x000000ffff117224 */ /* 0x000fe200078e0a14 */
[C---:B------:R-:W-:Y:S02]  /*0a10*/  ISETP.NE.AND P2, PT, R20.reuse, RZ, PT ;  /* 0x000000ff1400720c */ /* 0x040fe40003f45270 */
[C---:B------:R-:W-:Y:S02]  /*0a20*/  ISETP.NE.AND P1, PT, R20.reuse, RZ, PT ;  /* 0x000000ff1400720c */ /* 0x040fe40003f25270 */
[----:B------:R-:W-:Y:S01]  /*0a30*/  LOP3.LUT R16, R15, 0x7fffff, RZ, 0xc0, !PT ;  /* 0x007fffff0f107812 */ /* 0x000fe200078ec0ff */
[CCC-:B------:R-:W-:Y:S01]  /*0a40*/  FFMA.RP R15, R3.reuse, R19.reuse, R18.reuse ;  /* 0x00000013030f7223 */ /* 0x1c0fe20000008012 */
[----:B------:R-:W-:Y:S01]  /*0a50*/  FFMA.RM R18, R3, R19, R18 ;  /* 0x0000001303127223 */ /* 0x000fe20000004012 */
[----:B------:R-:W-:Y:S02]  /*0a60*/  IADD3 R3, PT, PT, R20, 0x20, RZ ;  /* 0x0000002014037810 */ /* 0x000fe40007ffe0ff */
[----:B------:R-:W-:-:S02]  /*0a70*/  LOP3.LUT R16, R16, 0x800000, RZ, 0xfc, !PT ;  /* 0x0080000010107812 */ /* 0x000fc400078efcff */
[----:B------:R-:W-:Y:S02]  /*0a80*/  FSETP.NEU.FTZ.AND P0, PT, R15, R18, PT ;  /* 0x000000120f00720b */ /* 0x000fe40003f1d000 */
[----:B------:R-:W-:Y:S02]  /*0a90*/  SHF.L.U32 R3, R16, R3, RZ ;  /* 0x0000000310037219 */ /* 0x000fe400000006ff */
[----:B------:R-:W-:Y:S02]  /*0aa0*/  SEL R15, R17, RZ, P2 ;  /* 0x000000ff110f7207 */ /* 0x000fe40001000000 */
[----:B------:R-:W-:Y:S02]  /*0ab0*/  ISETP.NE.AND P1, PT, R3, RZ, P1 ;  /* 0x000000ff0300720c */ /* 0x000fe40000f25270 */
[----:B------:R-:W-:Y:S02]  /*0ac0*/  SHF.R.U32.HI R15, RZ, R15, R16 ;  /* 0x0000000fff0f7219 */ /* 0x000fe40000011610 */
[----:B------:R-:W-:-:S02]  /*0ad0*/  PLOP3.LUT P0, PT, P0, P1, PT, 0xf8, 0x8f ;  /* 0x00000000008f781c */ /* 0x000fc40000703f70 */
[----:B------:R-:W-:Y:S02]  /*0ae0*/  SHF.R.U32.HI R16, RZ, 0x1, R15 ;  /* 0x00000001ff107819 */ /* 0x000fe4000001160f */
[----:B------:R-:W-:-:S04]  /*0af0*/  SEL R3, RZ, 0x1, !P0 ;  /* 0x00000001ff037807 */ /* 0x000fc80004000000 */
[----:B------:R-:W-:-:S04]  /*0b00*/  LOP3.LUT R18, R3, 0x1, R16, 0xf8, !PT ;  /* 0x0000000103127812 */ /* 0x000fc800078ef810 */
[----:B------:R-:W-:-:S04]  /*0b10*/  LOP3.LUT R15, R18, R15, RZ, 0xc0, !PT ;  /* 0x0000000f120f7212 */ /* 0x000fc800078ec0ff */
[----:B------:R-:W-:-:S04]  /*0b20*/  IADD3 R15, PT, PT, R16, R15, RZ ;  /* 0x0000000f100f7210 */ /* 0x000fc80007ffe0ff */
[----:B------:R-:W-:Y:S01]  /*0b30*/  LOP3.LUT R0, R15, R0, RZ, 0xfc, !PT ;  /* 0x000000000f007212 */ /* 0x000fe200078efcff */
[----:B------:R-:W-:Y:S06]  /*0b40*/  BRA `(.L_x_14) ;  /* 0x0000000000107947 */ /* 0x000fec0003800000 */
.L_x_13:
[----:B------:R-:W-:-:S04]  /*0b50*/  LOP3.LUT R0, R0, 0x80000000, RZ, 0xc0, !PT ;  /* 0x8000000000007812 */ /* 0x000fc800078ec0ff */
[----:B------:R-:W-:Y:S01]  /*0b60*/  LOP3.LUT R0, R0, 0x7f800000, RZ, 0xfc, !PT ;  /* 0x7f80000000007812 */ /* 0x000fe200078efcff */
[----:B------:R-:W-:Y:S06]  /*0b70*/  BRA `(.L_x_14) ;  /* 0x0000000000047947 */ /* 0x000fec0003800000 */
.L_x_12:
[----:B------:R-:W-:-:S07]  /*0b80*/  IMAD R0, R17, 0x800000, R0 ;  /* 0x0080000011007824 */ /* 0x000fce00078e0200 */
.L_x_14:
[----:B------:R-:W-:Y:S05]  /*0b90*/  BSYNC.RECONVERGENT B2 ;  /* 0x0000000000027941 */ /* 0x000fea0003800200 */
.L_x_11:
[----:B------:R-:W-:Y:S05]  /*0ba0*/  BRA `(.L_x_15) ;  /* 0x0000000000207947 */ /* 0x000fea0003800000 */
.L_x_10:
[----:B------:R-:W-:-:S04]  /*0bb0*/  LOP3.LUT R0, R18, 0x80000000, R3, 0x48, !PT ;  /* 0x8000000012007812 */ /* 0x000fc800078e4803 */
[----:B------:R-:W-:Y:S01]  /*0bc0*/  LOP3.LUT R0, R0, 0x7f800000, RZ, 0xfc, !PT ;  /* 0x7f80000000007812 */ /* 0x000fe200078efcff */
[----:B------:R-:W-:Y:S06]  /*0bd0*/  BRA `(.L_x_15) ;  /* 0x0000000000147947 */ /* 0x000fec0003800000 */
.L_x_9:
[----:B------:R-:W-:Y:S01]  /*0be0*/  LOP3.LUT R0, R18, 0x80000000, R3, 0x48, !PT ;  /* 0x8000000012007812 */ /* 0x000fe200078e4803 */
[----:B------:R-:W-:Y:S06]  /*0bf0*/  BRA `(.L_x_15) ;  /* 0x00000000000c7947 */ /* 0x000fec0003800000 */
.L_x_8:
[----:B------:R-:W0:Y:S01]  /*0c00*/  MUFU.RSQ R0, -QNAN ;  /* 0xffc0000000007908 */ /* 0x000e220000001400 */
[----:B------:R-:W-:Y:S05]  /*0c10*/  BRA `(.L_x_15) ;  /* 0x0000000000047947 */ /* 0x000fea0003800000 */
.L_x_7:
[----:B------:R-:W-:-:S07]  /*0c20*/  FADD.FTZ R0, R3, R0 ;  /* 0x0000000003007221 */ /* 0x000fce0000010000 */
.L_x_15:
[----:B------:R-:W-:Y:S05]  /*0c30*/  BSYNC.RECONVERGENT B1 ;  /* 0x0000000000017941 */ /* 0x000fea0003800200 */
.L_x_5:
[----:B------:R-:W-:-:S04]  /*0c40*/  HFMA2 R15, -RZ, RZ, 0, 0 ;  /* 0x00000000ff0f7431 */ /* 0x000fc800000001ff */
[----:B0-----:R-:W-:Y:S05]  /*0c50*/  RET.REL.NODEC R14 `(_Z8varianzaPiPf) ;  /* 0xfffffff00ee87950 */ /* 0x001fea0003c3ffff */
.L_x_16:
        /* <DEDUP_REMOVED lines=10> */
.L_x_17:


//--------------------- .nv.shared.reserved.0     --------------------------
	.section	.nv.shared.reserved.0,"aw",@nobits
	.weak		__nv_reservedSMEM_offset_0_alias
	.size		__nv_reservedSMEM_offset_0_alias, 0, 64
	.other		__nv_reservedSMEM_offset_0_alias,@"STO_CUDA_RESERVED_SHARED STV_DEFAULT"
__nv_reservedSMEM_offset_0_alias:
	.zero		0
	.zero		64


//--------------------- .nv.constant0._Z10topografiaPfPiS_i --------------------------
	.section	.nv.constant0._Z10topografiaPfPiS_i,"a",@progbits
	.sectionflags	@""
	.align	4
.nv.constant0._Z10topografiaPfPiS_i:
	.zero		924


//--------------------- .nv.constant0._Z8varianzaPiPf --------------------------
	.section	.nv.constant0._Z8varianzaPiPf,"a",@progbits
	.sectionflags	@""
	.align	4
.nv.constant0._Z8varianzaPiPf:
	.zero		912


//--------------------- SYMBOLS --------------------------

	.type		.nv.reservedSmem.offset0,@object
	.size		.nv.reservedSmem.offset0,0x4
